//
// Generated by NVIDIA NVVM Compiler
//
// Compiler Build ID: CL-36424714
// Cuda compilation tools, release 13.0, V13.0.88
// Based on NVVM 20.0.0
//

.version 9.0
.target sm_100
.address_size 64

	// .globl	_Z13kernel_kmeansPiS_i

.visible .entry _Z13kernel_kmeansPiS_i(
	.param .u64 .ptr .align 1 _Z13kernel_kmeansPiS_i_param_0,
	.param .u64 .ptr .align 1 _Z13kernel_kmeansPiS_i_param_1,
	.param .u32 _Z13kernel_kmeansPiS_i_param_2
)
{
	.reg .pred 	%p<10>;
	.reg .b32 	%r<46>;
	.reg .b32 	%f<57>;
	.reg .b64 	%rd<7>;

	ld.param.u64 	%rd2, [_Z13kernel_kmeansPiS_i_param_0];
	ld.param.u64 	%rd3, [_Z13kernel_kmeansPiS_i_param_1];
	cvta.to.global.u64 	%rd4, %rd3;
	cvta.to.global.u64 	%rd5, %rd2;
	mov.u32 	%r4, %ctaid.x;
	shl.b32 	%r5, %r4, 10;
	mov.u32 	%r6, %tid.y;
	or.b32  	%r7, %r5, %r6;
	mul.lo.s32 	%r8, %r7, 3;
	mul.wide.s32 	%rd6, %r8, 4;
	add.s64 	%rd1, %rd5, %rd6;
	ld.global.u32 	%r9, [%rd1];
	cvt.rn.f32.s32 	%f1, %r9;
	ld.global.u32 	%r10, [%rd1+4];
	cvt.rn.f32.s32 	%f2, %r10;
	ld.global.u32 	%r11, [%rd4];
	cvt.rn.f32.s32 	%f3, %r11;
	ld.global.u32 	%r12, [%rd4+4];
	cvt.rn.f32.s32 	%f4, %r12;
	ld.global.u32 	%r13, [%rd4+8];
	cvt.rn.f32.s32 	%f5, %r13;
	ld.global.u32 	%r14, [%rd4+12];
	cvt.rn.f32.s32 	%f6, %r14;
	ld.global.u32 	%r15, [%rd4+16];
	cvt.rn.f32.s32 	%f7, %r15;
	ld.global.u32 	%r16, [%rd4+20];
	cvt.rn.f32.s32 	%f8, %r16;
	sub.f32 	%f9, %f1, %f3;
	sub.f32 	%f10, %f2, %f4;
	abs.f32 	%f11, %f9;
	abs.f32 	%f12, %f10;
	mov.b32 	%r17, %f12;
	mov.b32 	%r18, %f11;
	min.s32 	%r19, %r17, %r18;
	mov.b32 	%f13, %r19;
	max.s32 	%r20, %r18, %r17;
	mov.b32 	%f14, %r20;
	and.b32  	%r21, %r20, -33554432;
	xor.b32  	%r22, %r21, 2122317824;
	mov.b32 	%f15, %r22;
	mul.f32 	%f16, %f13, %f15;
	mul.f32 	%f17, %f14, %f15;
	mul.f32 	%f18, %f16, %f16;
	fma.rn.f32 	%f19, %f17, %f17, %f18;
	sqrt.rn.f32 	%f20, %f19;
	or.b32  	%r23, %r21, 8388608;
	mov.b32 	%f21, %r23;
	mul.f32 	%f22, %f20, %f21;
	setp.eq.f32 	%p1, %f13, 0f00000000;
	selp.f32 	%f23, %f14, %f22, %p1;
	setp.eq.f32 	%p2, %f13, 0f7F800000;
	selp.f32 	%f24, 0f7F800000, %f23, %p2;
	sub.f32 	%f25, %f1, %f5;
	sub.f32 	%f26, %f2, %f6;
	abs.f32 	%f27, %f25;
	abs.f32 	%f28, %f26;
	mov.b32 	%r24, %f28;
	mov.b32 	%r25, %f27;
	min.s32 	%r26, %r24, %r25;
	mov.b32 	%f29, %r26;
	max.s32 	%r27, %r25, %r24;
	mov.b32 	%f30, %r27;
	and.b32  	%r28, %r27, -33554432;
	xor.b32  	%r29, %r28, 2122317824;
	mov.b32 	%f31, %r29;
	mul.f32 	%f32, %f29, %f31;
	mul.f32 	%f33, %f30, %f31;
	mul.f32 	%f34, %f32, %f32;
	fma.rn.f32 	%f35, %f33, %f33, %f34;
	sqrt.rn.f32 	%f36, %f35;
	or.b32  	%r30, %r28, 8388608;
	mov.b32 	%f37, %r30;
	mul.f32 	%f38, %f36, %f37;
	setp.eq.f32 	%p3, %f29, 0f00000000;
	selp.f32 	%f39, %f30, %f38, %p3;
	setp.eq.f32 	%p4, %f29, 0f7F800000;
	selp.f32 	%f40, 0f7F800000, %f39, %p4;
	sub.f32 	%f41, %f1, %f7;
	sub.f32 	%f42, %f2, %f8;
	abs.f32 	%f43, %f41;
	abs.f32 	%f44, %f42;
	mov.b32 	%r31, %f44;
	mov.b32 	%r32, %f43;
	min.s32 	%r33, %r31, %r32;
	mov.b32 	%f45, %r33;
	max.s32 	%r34, %r32, %r31;
	mov.b32 	%f46, %r34;
	and.b32  	%r35, %r34, -33554432;
	xor.b32  	%r36, %r35, 2122317824;
	mov.b32 	%f47, %r36;
	mul.f32 	%f48, %f45, %f47;
	mul.f32 	%f49, %f46, %f47;
	mul.f32 	%f50, %f48, %f48;
	fma.rn.f32 	%f51, %f49, %f49, %f50;
	sqrt.rn.f32 	%f52, %f51;
	or.b32  	%r37, %r35, 8388608;
	mov.b32 	%f53, %r37;
	mul.f32 	%f54, %f52, %f53;
	setp.eq.f32 	%p5, %f45, 0f00000000;
	selp.f32 	%f55, %f46, %f54, %p5;
	setp.eq.f32 	%p6, %f45, 0f7F800000;
	selp.f32 	%f56, 0f7F800000, %f55, %p6;
	cvt.rzi.s32.f32 	%r38, %f24;
	cvt.rzi.s32.f32 	%r2, %f40;
	cvt.rzi.s32.f32 	%r39, %f56;
	min.s32 	%r40, %r2, %r39;
	setp.le.s32 	%p7, %r40, %r38;
	@%p7 bra 	$L__BB0_2;
	mov.b32 	%r45, 0;
	st.global.u32 	[%rd1+8], %r45;
	bra.uni 	$L__BB0_6;
$L__BB0_2:
	min.s32 	%r41, %r38, %r39;
	setp.le.s32 	%p8, %r41, %r2;
	@%p8 bra 	$L__BB0_4;
	mov.b32 	%r44, 1;
	st.global.u32 	[%rd1+8], %r44;
	bra.uni 	$L__BB0_6;
$L__BB0_4:
	min.s32 	%r42, %r38, %r2;
	setp.le.s32 	%p9, %r42, %r39;
	@%p9 bra 	$L__BB0_6;
	mov.b32 	%r43, 2;
	st.global.u32 	[%rd1+8], %r43;
$L__BB0_6:
	ret;

}


// ===== COMPILED SASS (sm_100) =====

	.target	sm_100

	.elftype	@"ET_EXEC"


//--------------------- .note.nv.tkinfo           --------------------------
	.section	.note.nv.tkinfo,"",@"SHT_NOTE"
	.sectionflags	@"SHF_NOTE_NV_TKINFO"
	.tkinfo
        /*0018*/ 	.word	0x00000002
        /*0030*/ 	.string	""
        /*0030*/ 	.string	"ptxas"
        /*0030*/ 	.string	"Cuda compilation tools, release 13.0, V13.0.88"
        /*0030*/ 	.string	"Build cuda_13.0.r13.0/compiler.36424714_0"
        /*0030*/ 	.string	"-arch sm_100 -m 64 "



//--------------------- .note.nv.cuinfo           --------------------------
	.section	.note.nv.cuinfo,"",@"SHT_NOTE"
	.sectionflags	@"SHF_NOTE_NV_CUINFO"
        /*0018*/ 	.short	0x0002
        /*001a*/ 	.short	0x0064
        /*001c*/ 	.short	0x0082
	.zero		2


//--------------------- .nv.info                  --------------------------
	.section	.nv.info,"",@"SHT_CUDA_INFO"
	.align	4


	//----- nvinfo : EIATTR_REGCOUNT
	.align		4
        /*0000*/ 	.byte	0x04, 0x2f
        /*0002*/ 	.short	(.L_1 - .L_0)
	.align		4
.L_0:
        /*0004*/ 	.word	index@(_Z13kernel_kmeansPiS_i)
        /*0008*/ 	.word	0x00000016


	//----- nvinfo : EIATTR_FRAME_SIZE
	.align		4
.L_1:
        /*000c*/ 	.byte	0x04, 0x11
        /*000e*/ 	.short	(.L_3 - .L_2)
	.align		4
.L_2:
        /*0010*/ 	.word	index@($__internal_0_$__cuda_sm20_sqrt_rn_f32_slowpath)
        /*0014*/ 	.word	0x00000000


	//----- nvinfo : EIATTR_FRAME_SIZE
	.align		4
.L_3:
        /*0018*/ 	.byte	0x04, 0x11
        /*001a*/ 	.short	(.L_5 - .L_4)
	.align		4
.L_4:
        /*001c*/ 	.word	index@(_Z13kernel_kmeansPiS_i)
        /*0020*/ 	.word	0x00000000


	//----- nvinfo : EIATTR_MIN_STACK_SIZE
	.align		4
.L_5:
        /*0024*/ 	.byte	0x04, 0x12
        /*0026*/ 	.short	(.L_7 - .L_6)
	.align		4
.L_6:
        /*0028*/ 	.word	index@(_Z13kernel_kmeansPiS_i)
        /*002c*/ 	.word	0x00000000
.L_7:


//--------------------- .nv.compat                --------------------------
	.section	.nv.compat,"",@"SHT_CUDA_COMPAT_INFO"
	.align	4
        /*0000*/ 	.byte	0x02, 0x09, 0x00, 0x00, 0x02, 0x02, 0x01, 0x00, 0x02, 0x05, 0x05, 0x00, 0x03, 0x07, 0x01, 0x01
        /*0010*/ 	.byte	0x02, 0x03, 0x00, 0x00, 0x02, 0x06, 0x01, 0x00, 0x04, 0x0b, 0x08, 0x00, 0x01, 0x00, 0x00, 0x00
        /*0020*/ 	.byte	0x00, 0x00, 0x00, 0x00


//--------------------- .nv.info._Z13kernel_kmeansPiS_i --------------------------
	.section	.nv.info._Z13kernel_kmeansPiS_i,"",@"SHT_CUDA_INFO"
	.sectionflags	@""
	.align	4


	//----- nvinfo : EIATTR_CUDA_API_VERSION
	.align		4
        /*0000*/ 	.byte	0x04, 0x37
        /*0002*/ 	.short	(.L_9 - .L_8)
.L_8:
        /*0004*/ 	.word	0x00000082


	//----- nvinfo : EIATTR_KPARAM_INFO
	.align		4
.L_9:
        /*0008*/ 	.byte	0x04, 0x17
        /*000a*/ 	.short	(.L_11 - .L_10)
.L_10:
        /*000c*/ 	.word	0x00000000
        /*0010*/ 	.short	0x0002
        /*0012*/ 	.short	0x0010
        /*0014*/ 	.byte	0x00, 0xf0, 0x11, 0x00


	//----- nvinfo : EIATTR_KPARAM_INFO
	.align		4
.L_11:
        /*0018*/ 	.byte	0x04, 0x17
        /*001a*/ 	.short	(.L_13 - .L_12)
.L_12:
        /*001c*/ 	.word	0x00000000
        /*0020*/ 	.short	0x0001
        /*0022*/ 	.short	0x0008
        /*0024*/ 	.byte	0x00, 0xf5, 0x21, 0x00


	//----- nvinfo : EIATTR_KPARAM_INFO
	.align		4
.L_13:
        /*0028*/ 	.byte	0x04, 0x17
        /*002a*/ 	.short	(.L_15 - .L_14)
.L_14:
        /*002c*/ 	.word	0x00000000
        /*0030*/ 	.short	0x0000
        /*0032*/ 	.short	0x0000
        /*0034*/ 	.byte	0x00, 0xf5, 0x21, 0x00


	//----- nvinfo : EIATTR_SPARSE_MMA_MASK
	.align		4
.L_15:
        /*0038*/ 	.byte	0x03, 0x50
        /*003a*/ 	.short	0x0000


	//----- nvinfo : EIATTR_MAXREG_COUNT
	.align		4
        /*003c*/ 	.byte	0x03, 0x1b
        /*003e*/ 	.short	0x00ff


	//----- nvinfo : EIATTR_MERCURY_ISA_VERSION
	.align		4
        /*0040*/ 	.byte	0x03, 0x5f
        /*0042*/ 	.short	0x0101


	//----- nvinfo : EIATTR_VRC_CTA_INIT_COUNT
	.align		4
        /*0044*/ 	.byte	0x02, 0x4a
	.zero		1
	.zero		1


	//----- nvinfo : EIATTR_EXIT_INSTR_OFFSETS
	.align		4
        /*0048*/ 	.byte	0x04, 0x1c
        /*004a*/ 	.short	(.L_17 - .L_16)


	//   ....[0]....
.L_16:
        /*004c*/ 	.word	0x000007c0


	//   ....[1]....
        /*0050*/ 	.word	0x00000810


	//   ....[2]....
        /*0054*/ 	.word	0x00000840


	//   ....[3]....
        /*0058*/ 	.word	0x00000870


	//----- nvinfo : EIATTR_CRS_STACK_SIZE
	.align		4
.L_17:
        /*005c*/ 	.byte	0x04, 0x1e
        /*005e*/ 	.short	(.L_19 - .L_18)
.L_18:
        /*0060*/ 	.word	0x00000000


	//----- nvinfo : EIATTR_CBANK_PARAM_SIZE
	.align		4
.L_19:
        /*0064*/ 	.byte	0x03, 0x19
        /*0066*/ 	.short	0x0014


	//----- nvinfo : EIATTR_PARAM_CBANK
	.align		4
        /*0068*/ 	.byte	0x04, 0x0a
        /*006a*/ 	.short	(.L_21 - .L_20)
	.align		4
.L_20:
        /*006c*/ 	.word	index@(.nv.constant0._Z13kernel_kmeansPiS_i)
        /*0070*/ 	.short	0x0380
        /*0072*/ 	.short	0x0014


	//----- nvinfo : EIATTR_SW_WAR
	.align		4
.L_21:
        /*0074*/ 	.byte	0x04, 0x36
        /*0076*/ 	.short	(.L_23 - .L_22)
.L_22:
        /*0078*/ 	.word	0x00000008
.L_23:


//--------------------- .nv.callgraph             --------------------------
	.section	.nv.callgraph,"",@"SHT_CUDA_CALLGRAPH"
	.align	4
	.sectionentsize	8
	.align		4
        /*0000*/ 	.word	0x00000000
	.align		4
        /*0004*/ 	.word	0xffffffff
	.align		4
        /*0008*/ 	.word	0x00000000
	.align		4
        /*000c*/ 	.word	0xfffffffe
	.align		4
        /*0010*/ 	.word	0x00000000
	.align		4
        /*0014*/ 	.word	0xfffffffd
	.align		4
        /*0018*/ 	.word	0x00000000
	.align		4
        /*001c*/ 	.word	0xfffffffc


//--------------------- .text._Z13kernel_kmeansPiS_i --------------------------
	.section	.text._Z13kernel_kmeansPiS_i,"ax",@progbits
	.align	128
        .global         _Z13kernel_kmeansPiS_i
        .type           _Z13kernel_kmeansPiS_i,@function
        .size           _Z13kernel_kmeansPiS_i,(.L_x_11 - _Z13kernel_kmeansPiS_i)
        .other          _Z13kernel_kmeansPiS_i,@"STO_CUDA_ENTRY STV_DEFAULT"
_Z13kernel_kmeansPiS_i:
.text._Z13kernel_kmeansPiS_i:
[----:B------:R-:W-:Y:S01]  /*0000*/  LDC R1, c[0x0][0x37c] ;  /* 0x0000df00ff017b82 */ /* 0x000fe20000000800 */
[----:B------:R-:W0:Y:S07]  /*0010*/  S2R R0, SR_TID.Y ;  /* 0x0000000000007919 */ /* 0x000e2e0000002200 */
[----:B------:R-:W1:Y:S01]  /*0020*/  S2UR UR4, SR_CTAID.X ;  /* 0x00000000000479c3 */ /* 0x000e620000002500 */
[----:B------:R-:W2:Y:S07]  /*0030*/  LDCU.64 UR6, c[0x0][0x358] ;  /* 0x00006b00ff0677ac */ /* 0x000eae0008000a00 */
[----:B------:R-:W3:Y:S08]  /*0040*/  LDC.64 R2, c[0x0][0x380] ;  /* 0x0000e000ff027b82 */ /* 0x000ef00000000a00 */
[----:B------:R-:W2:Y:S01]  /*0050*/  LDC.64 R4, c[0x0][0x388] ;  /* 0x0000e200ff047b82 */ /* 0x000ea20000000a00 */
[----:B-1----:R-:W-:-:S06]  /*0060*/  USHF.L.U32 UR4, UR4, 0xa, URZ ;  /* 0x0000000a04047899 */ /* 0x002fcc00080006ff */
[----:B0-----:R-:W-:-:S05]  /*0070*/  LOP3.LUT R0, R0, UR4, RZ, 0xfc, !PT ;  /* 0x0000000400007c12 */ /* 0x001fca000f8efcff */
[----:B------:R-:W-:-:S04]  /*0080*/  IMAD R7, R0, 0x3, RZ ;  /* 0x0000000300077824 */ /* 0x000fc800078e02ff */
[----:B---3--:R-:W-:Y:S01]  /*0090*/  IMAD.WIDE R2, R7, 0x4, R2 ;  /* 0x0000000407027825 */ /* 0x008fe200078e0202 */
[----:B--2---:R-:W2:Y:S04]  /*00a0*/  LDG.E R0, desc[UR6][R4.64] ;  /* 0x0000000604007981 */ /* 0x004ea8000c1e1900 */
[----:B------:R-:W3:Y:S04]  /*00b0*/  LDG.E R8, desc[UR6][R4.64+0x4] ;  /* 0x0000040604087981 */ /* 0x000ee8000c1e1900 */
[----:B------:R-:W4:Y:S04]  /*00c0*/  LDG.E R6, desc[UR6][R2.64] ;  /* 0x0000000602067981 */ /* 0x000f28000c1e1900 */
[----:B------:R-:W5:Y:S04]  /*00d0*/  LDG.E R7, desc[UR6][R2.64+0x4] ;  /* 0x0000040602077981 */ /* 0x000f68000c1e1900 */
[----:B------:R-:W5:Y:S04]  /*00e0*/  LDG.E R13, desc[UR6][R4.64+0x8] ;  /* 0x00000806040d7981 */ /* 0x000f68000c1e1900 */
[----:B------:R-:W5:Y:S04]  /*00f0*/  LDG.E R14, desc[UR6][R4.64+0xc] ;  /* 0x00000c06040e7981 */ /* 0x000f68000c1e1900 */
[----:B------:R-:W5:Y:S04]  /*0100*/  LDG.E R11, desc[UR6][R4.64+0x10] ;  /* 0x00001006040b7981 */ /* 0x000f68000c1e1900 */
[----:B------:R-:W5:Y:S01]  /*0110*/  LDG.E R12, desc[UR6][R4.64+0x14] ;  /* 0x00001406040c7981 */ /* 0x000f62000c1e1900 */
[----:B------:R-:W-:Y:S01]  /*0120*/  BSSY.RECONVERGENT B0, `(.L_x_0) ;  /* 0x0000020000007945 */ /* 0x000fe20003800200 */
[----:B--2---:R-:W-:-:S02]  /*0130*/  I2FP.F32.S32 R9, R0 ;  /* 0x0000000000097245 */ /* 0x004fc40000201400 */
[----:B---3--:R-:W-:Y:S02]  /*0140*/  I2FP.F32.S32 R8, R8 ;  /* 0x0000000800087245 */ /* 0x008fe40000201400 */
[----:B----4-:R-:W-:Y:S02]  /*0150*/  I2FP.F32.S32 R6, R6 ;  /* 0x0000000600067245 */ /* 0x010fe40000201400 */
[----:B-----5:R-:W-:-:S03]  /*0160*/  I2FP.F32.S32 R7, R7 ;  /* 0x0000000700077245 */ /* 0x020fc60000201400 */
[----:B------:R-:W-:Y:S01]  /*0170*/  FADD R9, R6, -R9 ;  /* 0x8000000906097221 */ /* 0x000fe20000000000 */
[----:B------:R-:W-:Y:S01]  /*0180*/  I2FP.F32.S32 R13, R13 ;  /* 0x0000000d000d7245 */ /* 0x000fe20000201400 */
[----:B------:R-:W-:Y:S02]  /*0190*/  FADD R8, R7, -R8 ;  /* 0x8000000807087221 */ /* 0x000fe40000000000 */
[----:B------:R-:W-:Y:S01]  /*01a0*/  FADD R10, |R9|, -RZ ;  /* 0x800000ff090a7221 */ /* 0x000fe20000000200 */
[----:B------:R-:W-:Y:S01]  /*01b0*/  I2FP.F32.S32 R14, R14 ;  /* 0x0000000e000e7245 */ /* 0x000fe20000201400 */
[----:B------:R-:W-:Y:S01]  /*01c0*/  FADD R15, |R8|, -RZ ;  /* 0x800000ff080f7221 */ /* 0x000fe20000000200 */
[----:B------:R-:W-:-:S04]  /*01d0*/  I2FP.F32.S32 R11, R11 ;  /* 0x0000000b000b7245 */ /* 0x000fc80000201400 */
[CC--:B------:R-:W-:Y:S02]  /*01e0*/  VIMNMX R8, PT, PT, R10.reuse, R15.reuse, !PT ;  /* 0x0000000f0a087248 */ /* 0x0c0fe40007fe0100 */
[----:B------:R-:W-:Y:S02]  /*01f0*/  VIMNMX R10, PT, PT, R10, R15, PT ;  /* 0x0000000f0a0a7248 */ /* 0x000fe40003fe0100 */
[----:B------:R-:W-:Y:S02]  /*0200*/  LOP3.LUT R9, R8, 0xfe000000, RZ, 0xc0, !PT ;  /* 0xfe00000008097812 */ /* 0x000fe400078ec0ff */
[----:B------:R-:W-:Y:S02]  /*0210*/  I2FP.F32.S32 R12, R12 ;  /* 0x0000000c000c7245 */ /* 0x000fe40000201400 */
[----:B------:R-:W-:-:S05]  /*0220*/  LOP3.LUT R5, R9, 0x7e800000, RZ, 0x3c, !PT ;  /* 0x7e80000009057812 */ /* 0x000fca00078e3cff */
[-C--:B------:R-:W-:Y:S01]  /*0230*/  FMUL R0, R10, R5.reuse ;  /* 0x000000050a007220 */ /* 0x080fe20000400000 */
[----:B------:R-:W-:-:S03]  /*0240*/  FMUL R5, R8, R5 ;  /* 0x0000000508057220 */ /* 0x000fc60000400000 */
[----:B------:R-:W-:-:S04]  /*0250*/  FMUL R0, R0, R0 ;  /* 0x0000000000007220 */ /* 0x000fc80000400000 */
[----:B------:R-:W-:-:S04]  /*0260*/  FFMA R0, R5, R5, R0 ;  /* 0x0000000505007223 */ /* 0x000fc80000000000 */
[----:B------:R-:W-:Y:S01]  /*0270*/  VIADD R4, R0, 0xf3000000 ;  /* 0xf300000000047836 */ /* 0x000fe20000000000 */
[----:B------:R0:W1:Y:S04]  /*0280*/  MUFU.RSQ R5, R0 ;  /* 0x0000000000057308 */ /* 0x0000680000001400 */
[----:B------:R-:W-:-:S13]  /*0290*/  ISETP.GT.U32.AND P0, PT, R4, 0x727fffff, PT ;  /* 0x727fffff0400780c */ /* 0x000fda0003f04070 */
[----:B01----:R-:W-:Y:S05]  /*02a0*/  @!P0 BRA `(.L_x_1) ;  /* 0x00000000000c8947 */ /* 0x003fea0003800000 */
[----:B------:R-:W-:-:S07]  /*02b0*/  MOV R4, 0x2d0 ;  /* 0x000002d000047802 */ /* 0x000fce0000000f00 */
[----:B------:R-:W-:Y:S05]  /*02c0*/  CALL.REL.NOINC `($__internal_0_$__cuda_sm20_sqrt_rn_f32_slowpath) ;  /* 0x00000004006c7944 */ /* 0x000fea0003c00000 */
[----:B------:R-:W-:Y:S05]  /*02d0*/  BRA `(.L_x_2) ;  /* 0x0000000000107947 */ /* 0x000fea0003800000 */
.L_x_1:
[----:B------:R-:W-:Y:S01]  /*02e0*/  FMUL.FTZ R15, R0, R5 ;  /* 0x00000005000f7220 */ /* 0x000fe20000410000 */
[----:B------:R-:W-:-:S03]  /*02f0*/  FMUL.FTZ R5, R5, 0.5 ;  /* 0x3f00000005057820 */ /* 0x000fc60000410000 */
[----:B------:R-:W-:-:S04]  /*0300*/  FFMA R0, -R15, R15, R0 ;  /* 0x0000000f0f007223 */ /* 0x000fc80000000100 */
[----:B------:R-:W-:-:S07]  /*0310*/  FFMA R0, R0, R5, R15 ;  /* 0x0000000500007223 */ /* 0x000fce000000000f */
.L_x_2:
[----:B------:R-:W-:Y:S05]  /*0320*/  BSYNC.RECONVERGENT B0 ;  /* 0x0000000000007941 */ /* 0x000fea0003800200 */
.L_x_0:
[----:B------:R-:W-:Y:S01]  /*0330*/  FADD R13, R6, -R13 ;  /* 0x8000000d060d7221 */ /* 0x000fe20000000000 */
[----:B------:R-:W-:Y:S01]  /*0340*/  FADD R14, R7, -R14 ;  /* 0x8000000e070e7221 */ /* 0x000fe20000000000 */
[----:B------:R-:W-:Y:S01]  /*0350*/  FSETP.NEU.AND P0, PT, R10, RZ, PT ;  /* 0x000000ff0a00720b */ /* 0x000fe20003f0d000 */
[----:B------:R-:W-:Y:S01]  /*0360*/  BSSY.RECONVERGENT B0, `(.L_x_3) ;  /* 0x000001b000007945 */ /* 0x000fe20003800200 */
[----:B------:R-:W-:Y:S01]  /*0370*/  FADD R15, |R13|, -RZ ;  /* 0x800000ff0d0f7221 */ /* 0x000fe20000000200 */
[----:B------:R-:W-:Y:S01]  /*0380*/  FADD R4, |R14|, -RZ ;  /* 0x800000ff0e047221 */ /* 0x000fe20000000200 */
[----:B------:R-:W-:Y:S02]  /*0390*/  LOP3.LUT R9, R9, 0x800000, RZ, 0xfc, !PT ;  /* 0x0080000009097812 */ /* 0x000fe400078efcff */
[----:B------:R-:W-:Y:S02]  /*03a0*/  FSETP.NEU.AND P1, PT, R10, +INF , PT ;  /* 0x7f8000000a00780b */ /* 0x000fe40003f2d000 */
[----:B------:R-:W-:-:S02]  /*03b0*/  VIMNMX R13, PT, PT, R15, R4, !PT ;  /* 0x000000040f0d7248 */ /* 0x000fc40007fe0100 */
[----:B------:R-:W-:Y:S02]  /*03c0*/  VIMNMX R15, PT, PT, R15, R4, PT ;  /* 0x000000040f0f7248 */ /* 0x000fe40003fe0100 */
[----:B------:R-:W-:Y:S01]  /*03d0*/  LOP3.LUT R14, R13, 0xfe000000, RZ, 0xc0, !PT ;  /* 0xfe0000000d0e7812 */ /* 0x000fe200078ec0ff */
[----:B------:R-:W-:-:S03]  /*03e0*/  @P0 FMUL R8, R9, R0 ;  /* 0x0000000009080220 */ /* 0x000fc60000400000 */
[----:B------:R-:W-:Y:S02]  /*03f0*/  LOP3.LUT R4, R14, 0x7e800000, RZ, 0x3c, !PT ;  /* 0x7e8000000e047812 */ /* 0x000fe400078e3cff */
[----:B------:R-:W-:-:S03]  /*0400*/  FSEL R8, R8, +INF , P1 ;  /* 0x7f80000008087808 */ /* 0x000fc60000800000 */
        /* <DEDUP_REMOVED lines=8> */
[----:B------:R-:W-:Y:S02]  /*0490*/  MOV R0, R5 ;  /* 0x0000000500007202 */ /* 0x000fe40000000f00 */
[----:B------:R-:W-:-:S07]  /*04a0*/  MOV R4, 0x4c0 ;  /* 0x000004c000047802 */ /* 0x000fce0000000f00 */
[----:B------:R-:W-:Y:S05]  /*04b0*/  CALL.REL.NOINC `($__internal_0_$__cuda_sm20_sqrt_rn_f32_slowpath) ;  /* 0x0000000000f07944 */ /* 0x000fea0003c00000 */
[----:B------:R-:W-:Y:S05]  /*04c0*/  BRA `(.L_x_5) ;  /* 0x0000000000107947 */ /* 0x000fea0003800000 */
.L_x_4:
[----:B------:R-:W-:Y:S01]  /*04d0*/  FMUL.FTZ R0, R5, R4 ;  /* 0x0000000405007220 */ /* 0x000fe20000410000 */
[----:B------:R-:W-:-:S03]  /*04e0*/  FMUL.FTZ R4, R4, 0.5 ;  /* 0x3f00000004047820 */ /* 0x000fc60000410000 */
[----:B------:R-:W-:-:S04]  /*04f0*/  FFMA R5, -R0, R0, R5 ;  /* 0x0000000000057223 */ /* 0x000fc80000000105 */
[----:B------:R-:W-:-:S07]  /*0500*/  FFMA R0, R5, R4, R0 ;  /* 0x0000000405007223 */ /* 0x000fce0000000000 */
.L_x_5:
[----:B------:R-:W-:Y:S05]  /*0510*/  BSYNC.RECONVERGENT B0 ;  /* 0x0000000000007941 */ /* 0x000fea0003800200 */
.L_x_3:
[----:B------:R-:W-:Y:S01]  /*0520*/  FADD R11, R6, -R11 ;  /* 0x8000000b060b7221 */ /* 0x000fe20000000000 */
[----:B------:R-:W-:Y:S01]  /*0530*/  FADD R12, R7, -R12 ;  /* 0x8000000c070c7221 */ /* 0x000fe20000000000 */
[----:B------:R-:W-:Y:S01]  /*0540*/  FSETP.NEU.AND P0, PT, R15, RZ, PT ;  /* 0x000000ff0f00720b */ /* 0x000fe20003f0d000 */
[----:B------:R-:W-:Y:S01]  /*0550*/  BSSY.RECONVERGENT B0, `(.L_x_6) ;  /* 0x000001b000007945 */ /* 0x000fe20003800200 */
[----:B------:R-:W-:Y:S01]  /*0560*/  FADD R11, |R11|, -RZ ;  /* 0x800000ff0b0b7221 */ /* 0x000fe20000000200 */
[----:B------:R-:W-:Y:S01]  /*0570*/  FADD R12, |R12|, -RZ ;  /* 0x800000ff0c0c7221 */ /* 0x000fe20000000200 */
[----:B------:R-:W-:-:S04]  /*0580*/  FSETP.NEU.AND P1, PT, R15, +INF , PT ;  /* 0x7f8000000f00780b */ /* 0x000fc80003f2d000 */
[CC--:B------:R-:W-:Y:S02]  /*0590*/  VIMNMX R6, PT, PT, R11.reuse, R12.reuse, !PT ;  /* 0x0000000c0b067248 */ /* 0x0c0fe40007fe0100 */
[----:B------:R-:W-:Y:S02]  /*05a0*/  VIMNMX R7, PT, PT, R11, R12, PT ;  /* 0x0000000c0b077248 */ /* 0x000fe40003fe0100 */
[----:B------:R-:W-:-:S04]  /*05b0*/  LOP3.LUT R9, R6, 0xfe000000, RZ, 0xc0, !PT ;  /* 0xfe00000006097812 */ /* 0x000fc800078ec0ff */
[----:B------:R-:W-:-:S05]  /*05c0*/  LOP3.LUT R4, R9, 0x7e800000, RZ, 0x3c, !PT ;  /* 0x7e80000009047812 */ /* 0x000fca00078e3cff */
[-C--:B------:R-:W-:Y:S01]  /*05d0*/  FMUL R5, R7, R4.reuse ;  /* 0x0000000407057220 */ /* 0x080fe20000400000 */
[----:B------:R-:W-:-:S03]  /*05e0*/  FMUL R4, R6, R4 ;  /* 0x0000000406047220 */ /* 0x000fc60000400000 */
[----:B------:R-:W-:-:S04]  /*05f0*/  FMUL R5, R5, R5 ;  /* 0x0000000505057220 */ /* 0x000fc80000400000 */
[----:B------:R-:W-:Y:S01]  /*0600*/  FFMA R4, R4, R4, R5 ;  /* 0x0000000404047223 */ /* 0x000fe20000000005 */
[----:B------:R-:W-:-:S03]  /*0610*/  LOP3.LUT R5, R14, 0x800000, RZ, 0xfc, !PT ;  /* 0x008000000e057812 */ /* 0x000fc600078efcff */
[----:B------:R-:W-:Y:S01]  /*0620*/  VIADD R10, R4, 0xf3000000 ;  /* 0xf3000000040a7836 */ /* 0x000fe20000000000 */
[----:B------:R0:W1:Y:S01]  /*0630*/  MUFU.RSQ R11, R4 ;  /* 0x00000004000b7308 */ /* 0x0000620000001400 */
[----:B------:R-:W-:-:S03]  /*0640*/  @P0 FMUL R13, R5, R0 ;  /* 0x00000000050d0220 */ /* 0x000fc60000400000 */
[----:B------:R-:W-:Y:S02]  /*0650*/  ISETP.GT.U32.AND P2, PT, R10, 0x727fffff, PT ;  /* 0x727fffff0a00780c */ /* 0x000fe40003f44070 */
[----:B------:R-:W-:-:S11]  /*0660*/  FSEL R13, R13, +INF , P1 ;  /* 0x7f8000000d0d7808 */ /* 0x000fd60000800000 */
[----:B01----:R-:W-:Y:S05]  /*0670*/  @!P2 BRA `(.L_x_7) ;  /* 0x000000000010a947 */ /* 0x003fea0003800000 */
[----:B------:R-:W-:Y:S02]  /*0680*/  MOV R0, R4 ;  /* 0x0000000400007202 */ /* 0x000fe40000000f00 */
[----:B------:R-:W-:-:S07]  /*0690*/  MOV R4, 0x6b0 ;  /* 0x000006b000047802 */ /* 0x000fce0000000f00 */
[----:B------:R-:W-:Y:S05]  /*06a0*/  CALL.REL.NOINC `($__internal_0_$__cuda_sm20_sqrt_rn_f32_slowpath) ;  /* 0x0000000000747944 */ /* 0x000fea0003c00000 */
[----:B------:R-:W-:Y:S05]  /*06b0*/  BRA `(.L_x_8) ;  /* 0x0000000000107947 */ /* 0x000fea0003800000 */
.L_x_7:
[----:B------:R-:W-:Y:S01]  /*06c0*/  FMUL.FTZ R5, R4, R11 ;  /* 0x0000000b04057220 */ /* 0x000fe20000410000 */
[----:B------:R-:W-:-:S03]  /*06d0*/  FMUL.FTZ R11, R11, 0.5 ;  /* 0x3f0000000b0b7820 */ /* 0x000fc60000410000 */
[----:B------:R-:W-:-:S04]  /*06e0*/  FFMA R0, -R5, R5, R4 ;  /* 0x0000000505007223 */ /* 0x000fc80000000104 */
[----:B------:R-:W-:-:S07]  /*06f0*/  FFMA R0, R0, R11, R5 ;  /* 0x0000000b00007223 */ /* 0x000fce0000000005 */
.L_x_8:
[----:B------:R-:W-:Y:S05]  /*0700*/  BSYNC.RECONVERGENT B0 ;  /* 0x0000000000007941 */ /* 0x000fea0003800200 */
.L_x_6:
[----:B------:R-:W-:Y:S01]  /*0710*/  FSETP.NEU.AND P0, PT, R7, RZ, PT ;  /* 0x000000ff0700720b */ /* 0x000fe20003f0d000 */
[----:B------:R-:W-:Y:S01]  /*0720*/  F2I.TRUNC.NTZ R13, R13 ;  /* 0x0000000d000d7305 */ /* 0x000fe2000020f100 */
[----:B------:R-:W-:-:S11]  /*0730*/  LOP3.LUT R9, R9, 0x800000, RZ, 0xfc, !PT ;  /* 0x0080000009097812 */ /* 0x000fd600078efcff */
[----:B------:R-:W-:Y:S01]  /*0740*/  @P0 FMUL R6, R9, R0 ;  /* 0x0000000009060220 */ /* 0x000fe20000400000 */
[----:B------:R-:W-:Y:S02]  /*0750*/  FSETP.NEU.AND P0, PT, R7, +INF , PT ;  /* 0x7f8000000700780b */ /* 0x000fe40003f0d000 */
[----:B------:R-:W-:Y:S02]  /*0760*/  F2I.TRUNC.NTZ R7, R8 ;  /* 0x0000000800077305 */ /* 0x000fe4000020f100 */
[----:B------:R-:W-:-:S06]  /*0770*/  FSEL R6, R6, +INF , P0 ;  /* 0x7f80000006067808 */ /* 0x000fcc0000000000 */
[----:B------:R-:W0:Y:S02]  /*0780*/  F2I.TRUNC.NTZ R6, R6 ;  /* 0x0000000600067305 */ /* 0x000e24000020f100 */
[----:B0-----:R-:W-:-:S04]  /*0790*/  VIMNMX R0, PT, PT, R13, R6, PT ;  /* 0x000000060d007248 */ /* 0x001fc80003fe0100 */
[----:B------:R-:W-:-:S13]  /*07a0*/  ISETP.GT.AND P0, PT, R0, R7, PT ;  /* 0x000000070000720c */ /* 0x000fda0003f04270 */
[----:B------:R0:W-:Y:S01]  /*07b0*/  @P0 STG.E desc[UR6][R2.64+0x8], RZ ;  /* 0x000008ff02000986 */ /* 0x0001e2000c101906 */
[----:B------:R-:W-:Y:S05]  /*07c0*/  @P0 EXIT ;  /* 0x000000000000094d */ /* 0x000fea0003800000 */
[----:B------:R-:W-:-:S04]  /*07d0*/  VIMNMX R0, PT, PT, R7, R6, PT ;  /* 0x0000000607007248 */ /* 0x000fc80003fe0100 */
[----:B------:R-:W-:-:S13]  /*07e0*/  ISETP.GT.AND P0, PT, R0, R13, PT ;  /* 0x0000000d0000720c */ /* 0x000fda0003f04270 */
[----:B------:R-:W-:-:S05]  /*07f0*/  @P0 IMAD.MOV.U32 R5, RZ, RZ, 0x1 ;  /* 0x00000001ff050424 */ /* 0x000fca00078e00ff */
[----:B------:R1:W-:Y:S01]  /*0800*/  @P0 STG.E desc[UR6][R2.64+0x8], R5 ;  /* 0x0000080502000986 */ /* 0x0003e2000c101906 */
[----:B------:R-:W-:Y:S05]  /*0810*/  @P0 EXIT ;  /* 0x000000000000094d */ /* 0x000fea0003800000 */
[----:B------:R-:W-:-:S04]  /*0820*/  VIMNMX R0, PT, PT, R7, R13, PT ;  /* 0x0000000d07007248 */ /* 0x000fc80003fe0100 */
[----:B------:R-:W-:-:S13]  /*0830*/  ISETP.GT.AND P0, PT, R0, R6, PT ;  /* 0x000000060000720c */ /* 0x000fda0003f04270 */
[----:B------:R-:W-:Y:S05]  /*0840*/  @!P0 EXIT ;  /* 0x000000000000894d */ /* 0x000fea0003800000 */
[----:B-1----:R-:W-:-:S05]  /*0850*/  HFMA2 R5, -RZ, RZ, 0, 1.1920928955078125e-07 ;  /* 0x00000002ff057431 */ /* 0x002fca00000001ff */
[----:B------:R-:W-:Y:S01]  /*0860*/  STG.E desc[UR6][R2.64+0x8], R5 ;  /* 0x0000080502007986 */ /* 0x000fe2000c101906 */
[----:B------:R-:W-:Y:S05]  /*0870*/  EXIT ;  /* 0x000000000000794d */ /* 0x000fea0003800000 */
        .weak           $__internal_0_$__cuda_sm20_sqrt_rn_f32_slowpath
        .type           $__internal_0_$__cuda_sm20_sqrt_rn_f32_slowpath,@function
        .size           $__internal_0_$__cuda_sm20_sqrt_rn_f32_slowpath,(.L_x_11 - $__internal_0_$__cuda_sm20_sqrt_rn_f32_slowpath)
$__internal_0_$__cuda_sm20_sqrt_rn_f32_slowpath:
[----:B------:R-:W-:-:S13]  /*0880*/  LOP3.LUT P0, RZ, R0, 0x7fffffff, RZ, 0xc0, !PT ;  /* 0x7fffffff00ff7812 */ /* 0x000fda000780c0ff */
[----:B------:R-:W-:Y:S01]  /*0890*/  @!P0 IMAD.MOV.U32 R5, RZ, RZ, R0 ;  /* 0x000000ffff058224 */ /* 0x000fe200078e0000 */
[----:B------:R-:W-:Y:S06]  /*08a0*/  @!P0 BRA `(.L_x_9) ;  /* 0x0000000000408947 */ /* 0x000fec0003800000 */
[----:B------:R-:W-:-:S13]  /*08b0*/  FSETP.GEU.FTZ.AND P0, PT, R0, RZ, PT ;  /* 0x000000ff0000720b */ /* 0x000fda0003f1e000 */
[----:B------:R-:W-:Y:S01]  /*08c0*/  @!P0 MOV R5, 0x7fffffff ;  /* 0x7fffffff00058802 */ /* 0x000fe20000000f00 */
[----:B------:R-:W-:Y:S06]  /*08d0*/  @!P0 BRA `(.L_x_9) ;  /* 0x0000000000348947 */ /* 0x000fec0003800000 */
[----:B------:R-:W-:-:S13]  /*08e0*/  FSETP.GTU.FTZ.AND P0, PT, |R0|, +INF , PT ;  /* 0x7f8000000000780b */ /* 0x000fda0003f1c200 */
[----:B------:R-:W-:Y:S01]  /*08f0*/  @P0 FADD.FTZ R5, R0, 1 ;  /* 0x3f80000000050421 */ /* 0x000fe20000010000 */
[----:B------:R-:W-:Y:S06]  /*0900*/  @P0 BRA `(.L_x_9) ;  /* 0x0000000000280947 */ /* 0x000fec0003800000 */
[----:B------:R-:W-:-:S13]  /*0910*/  FSETP.NEU.FTZ.AND P0, PT, |R0|, +INF , PT ;  /* 0x7f8000000000780b */ /* 0x000fda0003f1d200 */
[----:B------:R-:W-:-:S04]  /*0920*/  @P0 FFMA R16, R0, 1.84467440737095516160e+19, RZ ;  /* 0x5f80000000100823 */ /* 0x000fc800000000ff */
[----:B------:R-:W0:Y:S02]  /*0930*/  @P0 MUFU.RSQ R5, R16 ;  /* 0x0000001000050308 */ /* 0x000e240000001400 */
[----:B0-----:R-:W-:Y:S01]  /*0940*/  @P0 FMUL.FTZ R17, R16, R5 ;  /* 0x0000000510110220 */ /* 0x001fe20000410000 */
[----:B------:R-:W-:Y:S01]  /*0950*/  @P0 FMUL.FTZ R19, R5, 0.5 ;  /* 0x3f00000005130820 */ /* 0x000fe20000410000 */
[----:B------:R-:W-:Y:S02]  /*0960*/  @!P0 IMAD.MOV.U32 R5, RZ, RZ, R0 ;  /* 0x000000ffff058224 */ /* 0x000fe400078e0000 */
[----:B------:R-:W-:-:S04]  /*0970*/  @P0 FADD.FTZ R18, -R17, -RZ ;  /* 0x800000ff11120221 */ /* 0x000fc80000010100 */
[----:B------:R-:W-:-:S04]  /*0980*/  @P0 FFMA R18, R17, R18, R16 ;  /* 0x0000001211120223 */ /* 0x000fc80000000010 */
[----:B------:R-:W-:-:S04]  /*0990*/  @P0 FFMA R18, R18, R19, R17 ;  /* 0x0000001312120223 */ /* 0x000fc80000000011 */
[----:B------:R-:W-:-:S07]  /*09a0*/  @P0 FMUL.FTZ R5, R18, 2.3283064365386962891e-10 ;  /* 0x2f80000012050820 */ /* 0x000fce0000410000 */
.L_x_9:
[----:B------:R-:W-:Y:S01]  /*09b0*/  MOV R0, R5 ;  /* 0x0000000500007202 */ /* 0x000fe20000000f00 */
[----:B------:R-:W-:-:S04]  /*09c0*/  HFMA2 R5, -RZ, RZ, 0, 0 ;  /* 0x00000000ff057431 */ /* 0x000fc800000001ff */
[----:B------:R-:W-:Y:S05]  /*09d0*/  RET.REL.NODEC R4 `(_Z13kernel_kmeansPiS_i) ;  /* 0xfffffff404887950 */ /* 0x000fea0003c3ffff */
.L_x_10:
[----:B------:R-:W-:-:S00]  /*09e0*/  BRA `(.L_x_10) ;  /* 0xfffffffc00fc7947 */ /* 0x000fc0000383ffff */
[----:B------:R-:W-:-:S00]  /*09f0*/  NOP ;  /* 0x0000000000007918 */ /* 0x000fc00000000000 */
        /* <DEDUP_REMOVED lines=8> */
.L_x_11:


//--------------------- .nv.shared.reserved.0     --------------------------
	.section	.nv.shared.reserved.0,"aw",@nobits
	.weak		__nv_reservedSMEM_offset_0_alias
	.size		__nv_reservedSMEM_offset_0_alias, 0, 64
	.other		__nv_reservedSMEM_offset_0_alias,@"STO_CUDA_RESERVED_SHARED STV_DEFAULT"
__nv_reservedSMEM_offset_0_alias:
	.zero		0
	.zero		64


//--------------------- .nv.constant0._Z13kernel_kmeansPiS_i --------------------------
	.section	.nv.constant0._Z13kernel_kmeansPiS_i,"a",@progbits
	.sectionflags	@""
	.align	4
.nv.constant0._Z13kernel_kmeansPiS_i:
	.zero		916


//--------------------- SYMBOLS --------------------------

	.type		.nv.reservedSmem.offset0,@object
	.size		.nv.reservedSmem.offset0,0x4
